	.headerflags	@"EF_CUDA_TEXMODE_UNIFIED EF_CUDA_64BIT_ADDRESS EF_CUDA_ACCELERATORS EF_CUDA_SM90 EF_CUDA_VIRTUAL_SM(EF_CUDA_SM90)"
	.elftype	@"ET_EXEC"


//--------------------- .nv.info                  --------------------------
	.section	.nv.info,"",@"SHT_CUDA_INFO"
	.align	4


	//----- nvinfo : EIATTR_REGCOUNT
	.align		4
        /*0000*/ 	.byte	0x04, 0x2f
        /*0002*/ 	.short	(.L_1 - .L_0)
	.align		4
.L_0:
        /*0004*/ 	.word	index@(triton_poi_fused_add_3)
        /*0008*/ 	.word	0x00000012


	//----- nvinfo : EIATTR_MIN_STACK_SIZE
	.align		4
.L_1:
        /*000c*/ 	.byte	0x04, 0x12
        /*000e*/ 	.short	(.L_3 - .L_2)
	.align		4
.L_2:
        /*0010*/ 	.word	index@(triton_poi_fused_add_3)
        /*0014*/ 	.word	0x00000000


	//----- nvinfo : EIATTR_FRAME_SIZE
	.align		4
.L_3:
        /*0018*/ 	.byte	0x04, 0x11
        /*001a*/ 	.short	(.L_5 - .L_4)
	.align		4
.L_4:
        /*001c*/ 	.word	index@(triton_poi_fused_add_3)
        /*0020*/ 	.word	0x00000000


	//----- nvinfo : EIATTR_MIN_STACK_SIZE
	.align		4
.L_5:
        /*0024*/ 	.byte	0x04, 0x12
        /*0026*/ 	.short	(.L_7 - .L_6)
	.align		4
.L_6:
        /*0028*/ 	.word	index@(triton_poi_fused_add_3)
        /*002c*/ 	.word	0x00000000
.L_7:


//--------------------- .nv.info.triton_poi_fused_add_3 --------------------------
	.section	.nv.info.triton_poi_fused_add_3,"",@"SHT_CUDA_INFO"
	.sectionflags	@""
	.align	4


	//----- nvinfo : EIATTR_CUDA_API_VERSION
	.align		4
        /*0000*/ 	.byte	0x04, 0x37
        /*0002*/ 	.short	(.L_9 - .L_8)
.L_8:
        /*0004*/ 	.word	0x0000007c


	//----- nvinfo : EIATTR_KPARAM_INFO
	.align		4
.L_9:
        /*0008*/ 	.byte	0x04, 0x17
        /*000a*/ 	.short	(.L_11 - .L_10)
.L_10:
        /*000c*/ 	.word	0x00000000
        /*0010*/ 	.short	0x0003
        /*0012*/ 	.short	0x0018
        /*0014*/ 	.byte	0x00, 0xf0, 0x11, 0x00


	//----- nvinfo : EIATTR_KPARAM_INFO
	.align		4
.L_11:
        /*0018*/ 	.byte	0x04, 0x17
        /*001a*/ 	.short	(.L_13 - .L_12)
.L_12:
        /*001c*/ 	.word	0x00000000
        /*0020*/ 	.short	0x0002
        /*0022*/ 	.short	0x0010
        /*0024*/ 	.byte	0x00, 0xf4, 0x21, 0x00


	//----- nvinfo : EIATTR_KPARAM_INFO
	.align		4
.L_13:
        /*0028*/ 	.byte	0x04, 0x17
        /*002a*/ 	.short	(.L_15 - .L_14)
.L_14:
        /*002c*/ 	.word	0x00000000
        /*0030*/ 	.short	0x0001
        /*0032*/ 	.short	0x0008
        /*0034*/ 	.byte	0x00, 0xf4, 0x21, 0x00


	//----- nvinfo : EIATTR_KPARAM_INFO
	.align		4
.L_15:
        /*0038*/ 	.byte	0x04, 0x17
        /*003a*/ 	.short	(.L_17 - .L_16)
.L_16:
        /*003c*/ 	.word	0x00000000
        /*0040*/ 	.short	0x0000
        /*0042*/ 	.short	0x0000
        /*0044*/ 	.byte	0x00, 0xf4, 0x21, 0x00


	//----- nvinfo : EIATTR_SPARSE_MMA_MASK
	.align		4
.L_17:
        /*0048*/ 	.byte	0x03, 0x50
        /*004a*/ 	.short	0x0000


	//----- nvinfo : EIATTR_MAXREG_COUNT
	.align		4
        /*004c*/ 	.byte	0x03, 0x1b
        /*004e*/ 	.short	0x00ff


	//----- nvinfo : EIATTR_EXIT_INSTR_OFFSETS
	.align		4
        /*0050*/ 	.byte	0x04, 0x1c
        /*0052*/ 	.short	(.L_19 - .L_18)


	//   ....[0]....
.L_18:
        /*0054*/ 	.word	0x00000180


	//   ....[1]....
        /*0058*/ 	.word	0x000001a0


	//----- nvinfo : EIATTR_REQNTID
	.align		4
.L_19:
        /*005c*/ 	.byte	0x04, 0x10
        /*005e*/ 	.short	(.L_21 - .L_20)
.L_20:
        /*0060*/ 	.word	0x00000080
        /*0064*/ 	.word	0x00000001
        /*0068*/ 	.word	0x00000001


	//----- nvinfo : EIATTR_CBANK_PARAM_SIZE
	.align		4
.L_21:
        /*006c*/ 	.byte	0x03, 0x19
        /*006e*/ 	.short	0x001c


	//----- nvinfo : EIATTR_PARAM_CBANK
	.align		4
        /*0070*/ 	.byte	0x04, 0x0a
        /*0072*/ 	.short	(.L_23 - .L_22)
	.align		4
.L_22:
        /*0074*/ 	.word	index@(.nv.constant0.triton_poi_fused_add_3)
        /*0078*/ 	.short	0x0210
        /*007a*/ 	.short	0x001c


	//----- nvinfo : EIATTR_SW_WAR
	.align		4
.L_23:
        /*007c*/ 	.byte	0x04, 0x36
        /*007e*/ 	.short	(.L_25 - .L_24)
.L_24:
        /*0080*/ 	.word	0x00000008
.L_25:


//--------------------- .nv.callgraph             --------------------------
	.section	.nv.callgraph,"",@"SHT_CUDA_CALLGRAPH"
	.align	4
	.sectionentsize	8
	.align		4
        /*0000*/ 	.word	0x00000000
	.align		4
        /*0004*/ 	.word	0xffffffff
	.align		4
        /*0008*/ 	.word	0x00000000
	.align		4
        /*000c*/ 	.word	0xfffffffe
	.align		4
        /*0010*/ 	.word	0x00000000
	.align		4
        /*0014*/ 	.word	0xfffffffd
	.align		4
        /*0018*/ 	.word	0x00000000
	.align		4
        /*001c*/ 	.word	0xfffffffc


//--------------------- .text.triton_poi_fused_add_3 --------------------------
	.section	.text.triton_poi_fused_add_3,"ax",@progbits
	.align	128
        .global         triton_poi_fused_add_3
        .type           triton_poi_fused_add_3,@function
        .size           triton_poi_fused_add_3,(.L_x_1 - triton_poi_fused_add_3)
        .other          triton_poi_fused_add_3,@"STO_CUDA_ENTRY STV_DEFAULT"
triton_poi_fused_add_3:
.text.triton_poi_fused_add_3:
[----:B------:R-:W0:Y:S02]  /*0000*/  LDC R1, c[0x0][0x28] ;  /* 0x00000a00ff017b82 */ /* 0x000e240000000800 */
[----:B------:R-:W1:Y:S01]  /*0010*/  S2R R0, SR_TID.X ;  /* 0x0000000000007919 */ /* 0x000e620000002100 */
[----:B------:R-:W2:Y:S01]  /*0020*/  LDC.64 R2, c[0x0][0x218] ;  /* 0x00008600ff027b82 */ /* 0x000ea20000000a00 */
[----:B------:R-:W-:Y:S02]  /*0030*/  CS2R R10, SRZ ;  /* 0x00000000000a7805 */ /* 0x000fe4000001ff00 */
[----:B------:R-:W-:Y:S01]  /*0040*/  CS2R R12, SRZ ;  /* 0x00000000000c7805 */ /* 0x000fe2000001ff00 */
[----:B------:R-:W3:Y:S01]  /*0050*/  S2R R9, SR_CTAID.X ;  /* 0x0000000000097919 */ /* 0x000ee20000002500 */
[----:B------:R-:W-:-:S03]  /*0060*/  ULDC.64 UR4, c[0x0][0x208] ;  /* 0x0000820000047ab9 */ /* 0x000fc60000000a00 */
[----:B------:R-:W4:Y:S08]  /*0070*/  LDC.64 R4, c[0x0][0x220] ;  /* 0x00008800ff047b82 */ /* 0x000f300000000a00 */
[----:B------:R-:W5:Y:S01]  /*0080*/  LDC.64 R6, c[0x0][0x210] ;  /* 0x00008400ff067b82 */ /* 0x000f620000000a00 */
[----:B-1----:R-:W-:-:S04]  /*0090*/  SHF.L.U32 R0, R0, 0x1, RZ ;  /* 0x0000000100007819 */ /* 0x002fc800000006ff */
[----:B------:R-:W-:-:S04]  /*00a0*/  LOP3.LUT R0, R0, 0xfe, RZ, 0xc0, !PT ;  /* 0x000000fe00007812 */ /* 0x000fc800078ec0ff */
[----:B---3--:R-:W-:-:S04]  /*00b0*/  LEA R9, R9, R0, 0x8 ;  /* 0x0000000009097211 */ /* 0x008fc800078e40ff */
[C---:B------:R-:W-:Y:S01]  /*00c0*/  ISETP.GE.AND P0, PT, R9.reuse, 0x100, PT ;  /* 0x000001000900780c */ /* 0x040fe20003f06270 */
[----:B--2---:R-:W-:-:S04]  /*00d0*/  IMAD.WIDE R2, R9, 0x4, R2 ;  /* 0x0000000409027825 */ /* 0x004fc800078e0202 */
[----:B----4-:R-:W-:-:S04]  /*00e0*/  IMAD.WIDE R4, R9, 0x4, R4 ;  /* 0x0000000409047825 */ /* 0x010fc800078e0204 */
[----:B-----5:R-:W-:Y:S01]  /*00f0*/  IMAD.WIDE R6, R9, 0x4, R6 ;  /* 0x0000000409067825 */ /* 0x020fe200078e0206 */
[----:B------:R-:W-:-:S03]  /*0100*/  CS2R R8, SRZ ;  /* 0x0000000000087805 */ /* 0x000fc6000001ff00 */
[----:B------:R-:W2:Y:S04]  /*0110*/  @!P0 LDG.E.64 R10, desc[UR4][R2.64] ;  /* 0x00000004020a8981 */ /* 0x000ea8000c1e1b00 */
[----:B------:R-:W2:Y:S04]  /*0120*/  @!P0 LDG.E.64 R12, desc[UR4][R4.64] ;  /* 0x00000004040c8981 */ /* 0x000ea8000c1e1b00 */
[----:B------:R-:W3:Y:S01]  /*0130*/  @!P0 LDG.E.64 R8, desc[UR4][R6.64] ;  /* 0x0000000406088981 */ /* 0x000ee2000c1e1b00 */
[----:B--2---:R-:W-:Y:S01]  /*0140*/  FADD R15, R12, R10 ;  /* 0x0000000a0c0f7221 */ /* 0x004fe20000000000 */
[----:B------:R-:W-:-:S03]  /*0150*/  FADD R0, R13, R11 ;  /* 0x0000000b0d007221 */ /* 0x000fc60000000000 */
[----:B---3--:R-:W-:Y:S01]  /*0160*/  FADD R8, R15, R8 ;  /* 0x000000080f087221 */ /* 0x008fe20000000000 */
[----:B------:R-:W-:Y:S01]  /*0170*/  FADD R9, R0, R9 ;  /* 0x0000000900097221 */ /* 0x000fe20000000000 */
[----:B------:R-:W-:Y:S06]  /*0180*/  @P0 EXIT ;  /* 0x000000000000094d */ /* 0x000fec0003800000 */
[----:B------:R-:W-:Y:S01]  /*0190*/  STG.E.64 desc[UR4][R6.64], R8 ;  /* 0x0000000806007986 */ /* 0x000fe2000c101b04 */
[----:B------:R-:W-:Y:S05]  /*01a0*/  EXIT ;  /* 0x000000000000794d */ /* 0x000fea0003800000 */
.L_x_0:
[----:B------:R-:W-:-:S00]  /*01b0*/  BRA `(.L_x_0) ;  /* 0xfffffffc00fc7947 */ /* 0x000fc0000383ffff */
[----:B------:R-:W-:-:S00]  /*01c0*/  NOP ;  /* 0x0000000000007918 */ /* 0x000fc00000000000 */
        /* <DEDUP_REMOVED lines=11> */
.L_x_1:


//--------------------- .nv.constant0.triton_poi_fused_add_3 --------------------------
	.section	.nv.constant0.triton_poi_fused_add_3,"a",@progbits
	.sectionflags	@""
	.align	4
.nv.constant0.triton_poi_fused_add_3:
	.zero		556
